	.headerflags	@"EF_CUDA_TEXMODE_UNIFIED EF_CUDA_64BIT_ADDRESS EF_CUDA_ACCELERATORS EF_CUDA_SM90 EF_CUDA_VIRTUAL_SM(EF_CUDA_SM90)"
	.elftype	@"ET_EXEC"


//--------------------- .nv.info                  --------------------------
	.section	.nv.info,"",@"SHT_CUDA_INFO"
	.align	4


	//----- nvinfo : EIATTR_REGCOUNT
	.align		4
        /*0000*/ 	.byte	0x04, 0x2f
        /*0002*/ 	.short	(.L_3 - .L_2)
	.align		4
.L_2:
        /*0004*/ 	.word	index@(triton_poi_fused__native_batch_norm_legit_no_training_add_relu_21)
        /*0008*/ 	.word	0x00000014


	//----- nvinfo : EIATTR_MIN_STACK_SIZE
	.align		4
.L_3:
        /*000c*/ 	.byte	0x04, 0x12
        /*000e*/ 	.short	(.L_5 - .L_4)
	.align		4
.L_4:
        /*0010*/ 	.word	index@(triton_poi_fused__native_batch_norm_legit_no_training_add_relu_21)
        /*0014*/ 	.word	0x00000000


	//----- nvinfo : EIATTR_FRAME_SIZE
	.align		4
.L_5:
        /*0018*/ 	.byte	0x04, 0x11
        /*001a*/ 	.short	(.L_7 - .L_6)
	.align		4
.L_6:
        /*001c*/ 	.word	index@(triton_poi_fused__native_batch_norm_legit_no_training_add_relu_21)
        /*0020*/ 	.word	0x00000000


	//----- nvinfo : EIATTR_MIN_STACK_SIZE
	.align		4
.L_7:
        /*0024*/ 	.byte	0x04, 0x12
        /*0026*/ 	.short	(.L_9 - .L_8)
	.align		4
.L_8:
        /*0028*/ 	.word	index@(triton_poi_fused__native_batch_norm_legit_no_training_add_relu_21)
        /*002c*/ 	.word	0x00000000
.L_9:


//--------------------- .nv.info.triton_poi_fused__native_batch_norm_legit_no_training_add_relu_21 --------------------------
	.section	.nv.info.triton_poi_fused__native_batch_norm_legit_no_training_add_relu_21,"",@"SHT_CUDA_INFO"
	.sectionflags	@""
	.align	4


	//----- nvinfo : EIATTR_CUDA_API_VERSION
	.align		4
        /*0000*/ 	.byte	0x04, 0x37
        /*0002*/ 	.short	(.L_11 - .L_10)
.L_10:
        /*0004*/ 	.word	0x0000007c


	//----- nvinfo : EIATTR_KPARAM_INFO
	.align		4
.L_11:
        /*0008*/ 	.byte	0x04, 0x17
        /*000a*/ 	.short	(.L_13 - .L_12)
.L_12:
        /*000c*/ 	.word	0x00000000
        /*0010*/ 	.short	0x0007
        /*0012*/ 	.short	0x0038
        /*0014*/ 	.byte	0x00, 0xf0, 0x11, 0x00


	//----- nvinfo : EIATTR_KPARAM_INFO
	.align		4
.L_13:
        /*0018*/ 	.byte	0x04, 0x17
        /*001a*/ 	.short	(.L_15 - .L_14)
.L_14:
        /*001c*/ 	.word	0x00000000
        /*0020*/ 	.short	0x0006
        /*0022*/ 	.short	0x0030
        /*0024*/ 	.byte	0x00, 0xf4, 0x21, 0x00


	//----- nvinfo : EIATTR_KPARAM_INFO
	.align		4
.L_15:
        /*0028*/ 	.byte	0x04, 0x17
        /*002a*/ 	.short	(.L_17 - .L_16)
.L_16:
        /*002c*/ 	.word	0x00000000
        /*0030*/ 	.short	0x0005
        /*0032*/ 	.short	0x0028
        /*0034*/ 	.byte	0x00, 0xf4, 0x21, 0x00


	//----- nvinfo : EIATTR_KPARAM_INFO
	.align		4
.L_17:
        /*0038*/ 	.byte	0x04, 0x17
        /*003a*/ 	.short	(.L_19 - .L_18)
.L_18:
        /*003c*/ 	.word	0x00000000
        /*0040*/ 	.short	0x0004
        /*0042*/ 	.short	0x0020
        /*0044*/ 	.byte	0x00, 0xf4, 0x21, 0x00


	//----- nvinfo : EIATTR_KPARAM_INFO
	.align		4
.L_19:
        /*0048*/ 	.byte	0x04, 0x17
        /*004a*/ 	.short	(.L_21 - .L_20)
.L_20:
        /*004c*/ 	.word	0x00000000
        /*0050*/ 	.short	0x0003
        /*0052*/ 	.short	0x0018
        /*0054*/ 	.byte	0x00, 0xf4, 0x21, 0x00


	//----- nvinfo : EIATTR_KPARAM_INFO
	.align		4
.L_21:
        /*0058*/ 	.byte	0x04, 0x17
        /*005a*/ 	.short	(.L_23 - .L_22)
.L_22:
        /*005c*/ 	.word	0x00000000
        /*0060*/ 	.short	0x0002
        /*0062*/ 	.short	0x0010
        /*0064*/ 	.byte	0x00, 0xf4, 0x21, 0x00


	//----- nvinfo : EIATTR_KPARAM_INFO
	.align		4
.L_23:
        /*0068*/ 	.byte	0x04, 0x17
        /*006a*/ 	.short	(.L_25 - .L_24)
.L_24:
        /*006c*/ 	.word	0x00000000
        /*0070*/ 	.short	0x0001
        /*0072*/ 	.short	0x0008
        /*0074*/ 	.byte	0x00, 0xf4, 0x21, 0x00


	//----- nvinfo : EIATTR_KPARAM_INFO
	.align		4
.L_25:
        /*0078*/ 	.byte	0x04, 0x17
        /*007a*/ 	.short	(.L_27 - .L_26)
.L_26:
        /*007c*/ 	.word	0x00000000
        /*0080*/ 	.short	0x0000
        /*0082*/ 	.short	0x0000
        /*0084*/ 	.byte	0x00, 0xf4, 0x21, 0x00


	//----- nvinfo : EIATTR_SPARSE_MMA_MASK
	.align		4
.L_27:
        /*0088*/ 	.byte	0x03, 0x50
        /*008a*/ 	.short	0x0000


	//----- nvinfo : EIATTR_MAXREG_COUNT
	.align		4
        /*008c*/ 	.byte	0x03, 0x1b
        /*008e*/ 	.short	0x00ff


	//----- nvinfo : EIATTR_EXIT_INSTR_OFFSETS
	.align		4
        /*0090*/ 	.byte	0x04, 0x1c
        /*0092*/ 	.short	(.L_29 - .L_28)


	//   ....[0]....
.L_28:
        /*0094*/ 	.word	0x00000420


	//----- nvinfo : EIATTR_REQNTID
	.align		4
.L_29:
        /*0098*/ 	.byte	0x04, 0x10
        /*009a*/ 	.short	(.L_31 - .L_30)
.L_30:
        /*009c*/ 	.word	0x00000100
        /*00a0*/ 	.word	0x00000001
        /*00a4*/ 	.word	0x00000001


	//----- nvinfo : EIATTR_CBANK_PARAM_SIZE
	.align		4
.L_31:
        /*00a8*/ 	.byte	0x03, 0x19
        /*00aa*/ 	.short	0x003c


	//----- nvinfo : EIATTR_PARAM_CBANK
	.align		4
        /*00ac*/ 	.byte	0x04, 0x0a
        /*00ae*/ 	.short	(.L_33 - .L_32)
	.align		4
.L_32:
        /*00b0*/ 	.word	index@(.nv.constant0.triton_poi_fused__native_batch_norm_legit_no_training_add_relu_21)
        /*00b4*/ 	.short	0x0210
        /*00b6*/ 	.short	0x003c


	//----- nvinfo : EIATTR_SW_WAR
	.align		4
.L_33:
        /*00b8*/ 	.byte	0x04, 0x36
        /*00ba*/ 	.short	(.L_35 - .L_34)
.L_34:
        /*00bc*/ 	.word	0x00000008
.L_35:


//--------------------- .nv.callgraph             --------------------------
	.section	.nv.callgraph,"",@"SHT_CUDA_CALLGRAPH"
	.align	4
	.sectionentsize	8
	.align		4
        /*0000*/ 	.word	0x00000000
	.align		4
        /*0004*/ 	.word	0xffffffff
	.align		4
        /*0008*/ 	.word	0x00000000
	.align		4
        /*000c*/ 	.word	0xfffffffe
	.align		4
        /*0010*/ 	.word	0x00000000
	.align		4
        /*0014*/ 	.word	0xfffffffd
	.align		4
        /*0018*/ 	.word	0x00000000
	.align		4
        /*001c*/ 	.word	0xfffffffc


//--------------------- .nv.constant4             --------------------------
	.section	.nv.constant4,"a",@progbits
	.align	8
	.align		8
.nv.constant4:
        /*0000*/ 	.dword	_$_str
	.align		8
        /*0008*/ 	.dword	_$_str_$_2


//--------------------- .text.triton_poi_fused__native_batch_norm_legit_no_training_add_relu_21 --------------------------
	.section	.text.triton_poi_fused__native_batch_norm_legit_no_training_add_relu_21,"ax",@progbits
	.align	128
        .global         triton_poi_fused__native_batch_norm_legit_no_training_add_relu_21
        .type           triton_poi_fused__native_batch_norm_legit_no_training_add_relu_21,@function
        .size           triton_poi_fused__native_batch_norm_legit_no_training_add_relu_21,(.L_x_1 - triton_poi_fused__native_batch_norm_legit_no_training_add_relu_21)
        .other          triton_poi_fused__native_batch_norm_legit_no_training_add_relu_21,@"STO_CUDA_ENTRY STV_DEFAULT"
triton_poi_fused__native_batch_norm_legit_no_training_add_relu_21:
.text.triton_poi_fused__native_batch_norm_legit_no_training_add_relu_21:
[----:B------:R-:W-:Y:S01]  /*0000*/  LDC R1, c[0x0][0x28] ;  /* 0x00000a00ff017b82 */ /* 0x000fe20000000800 */
[----:B------:R-:W1:Y:S07]  /*0010*/  S2R R0, SR_TID.X ;  /* 0x0000000000007919 */ /* 0x000e6e0000002100 */
[----:B------:R-:W2:Y:S01]  /*0020*/  LDC.64 R2, c[0x0][0x220] ;  /* 0x00008800ff027b82 */ /* 0x000ea20000000a00 */
[----:B------:R-:W-:Y:S01]  /*0030*/  ULDC.64 UR4, c[0x0][0x208] ;  /* 0x0000820000047ab9 */ /* 0x000fe20000000a00 */
[----:B------:R-:W3:Y:S06]  /*0040*/  S2R R7, SR_CTAID.X ;  /* 0x0000000000077919 */ /* 0x000eec0000002500 */
[----:B------:R-:W4:Y:S08]  /*0050*/  LDC.64 R8, c[0x0][0x228] ;  /* 0x00008a00ff087b82 */ /* 0x000f300000000a00 */
[----:B------:R-:W5:Y:S08]  /*0060*/  LDC.64 R10, c[0x0][0x230] ;  /* 0x00008c00ff0a7b82 */ /* 0x000f700000000a00 */
[----:B------:R-:W4:Y:S01]  /*0070*/  LDC.64 R12, c[0x0][0x238] ;  /* 0x00008e00ff0c7b82 */ /* 0x000f220000000a00 */
[----:B-1----:R-:W-:-:S02]  /*0080*/  SHF.L.U32 R0, R0, 0x1, RZ ;  /* 0x0000000100007819 */ /* 0x002fc400000006ff */
[----:B---3--:R-:W-:Y:S02]  /*0090*/  SHF.R.S32.HI R5, RZ, 0x16, R7 ;  /* 0x00000016ff057819 */ /* 0x008fe40000011407 */
[----:B------:R-:W-:Y:S02]  /*00a0*/  LOP3.LUT R0, R0, 0x1fe, RZ, 0xc0, !PT ;  /* 0x000001fe00007812 */ /* 0x000fe400078ec0ff */
[----:B------:R-:W-:Y:S02]  /*00b0*/  SGXT R5, R5, 0x1 ;  /* 0x000000010505781a */ /* 0x000fe40000000200 */
[----:B------:R-:W-:Y:S02]  /*00c0*/  LEA R0, R7, R0, 0x9 ;  /* 0x0000000007007211 */ /* 0x000fe400078e48ff */
[----:B------:R-:W1:Y:S02]  /*00d0*/  LDC.64 R6, c[0x0][0x218] ;  /* 0x00008600ff067b82 */ /* 0x000e640000000a00 */
[----:B------:R-:W-:-:S04]  /*00e0*/  LEA.HI R5, R5, R0, RZ, 0x9 ;  /* 0x0000000005057211 */ /* 0x000fc800078f48ff */
[----:B------:R-:W-:-:S04]  /*00f0*/  LOP3.LUT R5, R5, 0xfffffe00, RZ, 0xc0, !PT ;  /* 0xfffffe0005057812 */ /* 0x000fc800078ec0ff */
[----:B------:R-:W-:Y:S02]  /*0100*/  IADD3 R15, R0, -R5, RZ ;  /* 0x80000005000f7210 */ /* 0x000fe40007ffe0ff */
[----:B------:R-:W3:Y:S03]  /*0110*/  LDC.64 R4, c[0x0][0x210] ;  /* 0x00008400ff047b82 */ /* 0x000ee60000000a00 */
[----:B--2---:R-:W-:-:S06]  /*0120*/  IMAD.WIDE R2, R15, 0x4, R2 ;  /* 0x000000040f027825 */ /* 0x004fcc00078e0202 */
[----:B------:R-:W2:Y:S01]  /*0130*/  LDG.E.EL.64 R2, desc[UR4][R2.64] ;  /* 0x0000000402027981 */ /* 0x000ea2000c2e1b00 */
[----:B-1----:R-:W-:-:S04]  /*0140*/  IMAD.WIDE R6, R15, 0x4, R6 ;  /* 0x000000040f067825 */ /* 0x002fc800078e0206 */
[C---:B----4-:R-:W-:Y:S02]  /*0150*/  IMAD.WIDE R8, R15.reuse, 0x4, R8 ;  /* 0x000000040f087825 */ /* 0x050fe400078e0208 */
[----:B------:R-:W4:Y:S02]  /*0160*/  LDG.E.EL.64 R6, desc[UR4][R6.64] ;  /* 0x0000000406067981 */ /* 0x000f24000c2e1b00 */
[----:B-----5:R-:W-:Y:S02]  /*0170*/  IMAD.WIDE R10, R15, 0x4, R10 ;  /* 0x000000040f0a7825 */ /* 0x020fe400078e020a */
[----:B------:R-:W5:Y:S02]  /*0180*/  LDG.E.EL.64 R8, desc[UR4][R8.64] ;  /* 0x0000000408087981 */ /* 0x000f64000c2e1b00 */
[C---:B---3--:R-:W-:Y:S02]  /*0190*/  IMAD.WIDE R4, R0.reuse, 0x4, R4 ;  /* 0x0000000400047825 */ /* 0x048fe400078e0204 */
[----:B------:R-:W5:Y:S04]  /*01a0*/  LDG.E.EL.64 R10, desc[UR4][R10.64] ;  /* 0x000000040a0a7981 */ /* 0x000f68000c2e1b00 */
[----:B------:R-:W4:Y:S01]  /*01b0*/  LDG.E.64 R4, desc[UR4][R4.64] ;  /* 0x0000000404047981 */ /* 0x000f22000c1e1b00 */
[----:B0-----:R-:W-:-:S06]  /*01c0*/  IMAD.WIDE R12, R0, 0x4, R12 ;  /* 0x00000004000c7825 */ /* 0x001fcc00078e020c */
[----:B------:R-:W3:Y:S01]  /*01d0*/  LDG.E.64 R12, desc[UR4][R12.64] ;  /* 0x000000040c0c7981 */ /* 0x000ee2000c1e1b00 */
[----:B------:R-:W-:Y:S01]  /*01e0*/  HFMA2.MMA R16, -RZ, RZ, 1.625, 0 ;  /* 0x3e800000ff107435 */ /* 0x000fe200000001ff */
[----:B--2---:R-:W-:Y:S01]  /*01f0*/  FADD R2, R2, 9.9999997473787516356e-06 ;  /* 0x3727c5ac02027421 */ /* 0x004fe20000000000 */
[----:B------:R-:W-:-:S03]  /*0200*/  FADD R3, R3, 9.9999997473787516356e-06 ;  /* 0x3727c5ac03037421 */ /* 0x000fc60000000000 */
[----:B------:R-:W0:Y:S08]  /*0210*/  MUFU.SQRT R14, R2 ;  /* 0x00000002000e7308 */ /* 0x000e300000002000 */
[----:B------:R1:W2:Y:S01]  /*0220*/  MUFU.SQRT R15, R3 ;  /* 0x00000003000f7308 */ /* 0x0002a20000002000 */
[C---:B0-----:R-:W-:Y:S02]  /*0230*/  FSETP.GT.AND P0, PT, R14.reuse, 8.50705917302346158658e+37, PT ;  /* 0x7e8000000e00780b */ /* 0x041fe40003f04000 */
[----:B------:R-:W-:Y:S01]  /*0240*/  FSETP.GEU.AND P2, PT, R14, 1.175494350822287508e-38, PT ;  /* 0x008000000e00780b */ /* 0x000fe20003f4e000 */
[----:B-1----:R-:W0:Y:S01]  /*0250*/  LDC.64 R2, c[0x0][0x240] ;  /* 0x00009000ff027b82 */ /* 0x002e220000000a00 */
[----:B--2---:R-:W-:-:S02]  /*0260*/  FSETP.GT.AND P1, PT, R15, 8.50705917302346158658e+37, PT ;  /* 0x7e8000000f00780b */ /* 0x004fc40003f24000 */
[----:B------:R-:W-:-:S07]  /*0270*/  FSETP.GEU.AND P3, PT, R15, 1.175494350822287508e-38, PT ;  /* 0x008000000f00780b */ /* 0x000fce0003f6e000 */
[----:B------:R-:W-:-:S04]  /*0280*/  @P0 FMUL R14, R14, 0.25 ;  /* 0x3e8000000e0e0820 */ /* 0x000fc80000400000 */
[----:B------:R-:W-:Y:S01]  /*0290*/  @!P2 FMUL R14, R14, 16777216 ;  /* 0x4b8000000e0ea820 */ /* 0x000fe20000400000 */
[----:B------:R-:W-:-:S04]  /*02a0*/  @P1 FMUL R15, R15, 0.25 ;  /* 0x3e8000000f0f1820 */ /* 0x000fc80000400000 */
[----:B------:R-:W-:Y:S01]  /*02b0*/  @!P3 FMUL R15, R15, 16777216 ;  /* 0x4b8000000f0fb820 */ /* 0x000fe20000400000 */
[----:B------:R-:W1:Y:S01]  /*02c0*/  MUFU.RCP R14, R14 ;  /* 0x0000000e000e7308 */ /* 0x000e620000001000 */
[----:B------:R-:W-:-:S07]  /*02d0*/  FSEL R17, R16, 1, P0 ;  /* 0x3f80000010117808 */ /* 0x000fce0000000000 */
[----:B------:R-:W2:Y:S01]  /*02e0*/  MUFU.RCP R15, R15 ;  /* 0x0000000f000f7308 */ /* 0x000ea20000001000 */
[----:B------:R-:W-:Y:S01]  /*02f0*/  FSEL R16, R16, 1, P1 ;  /* 0x3f80000010107808 */ /* 0x000fe20000800000 */
[----:B------:R-:W-:Y:S01]  /*0300*/  @!P2 FMUL R17, R17, 16777216 ;  /* 0x4b8000001111a820 */ /* 0x000fe20000400000 */
[----:B----4-:R-:W-:-:S03]  /*0310*/  FADD R4, R4, -R6 ;  /* 0x8000000604047221 */ /* 0x010fc60000000000 */
[----:B------:R-:W-:Y:S01]  /*0320*/  @!P3 FMUL R16, R16, 16777216 ;  /* 0x4b8000001010b820 */ /* 0x000fe20000400000 */
[----:B-1----:R-:W-:Y:S01]  /*0330*/  FMUL R17, R14, R17 ;  /* 0x000000110e117220 */ /* 0x002fe20000400000 */
[----:B------:R-:W-:-:S03]  /*0340*/  FADD R5, R5, -R7 ;  /* 0x8000000705057221 */ /* 0x000fc60000000000 */
[----:B------:R-:W-:Y:S01]  /*0350*/  FMUL R17, R4, R17 ;  /* 0x0000001104117220 */ /* 0x000fe20000400000 */
[----:B--2---:R-:W-:-:S03]  /*0360*/  FMUL R16, R15, R16 ;  /* 0x000000100f107220 */ /* 0x004fc60000400000 */
[----:B-----5:R-:W-:Y:S01]  /*0370*/  FFMA R17, R8, R17, R10 ;  /* 0x0000001108117223 */ /* 0x020fe2000000000a */
[----:B------:R-:W-:-:S04]  /*0380*/  FMUL R16, R5, R16 ;  /* 0x0000001005107220 */ /* 0x000fc80000400000 */
[----:B------:R-:W-:Y:S01]  /*0390*/  FFMA R16, R9, R16, R11 ;  /* 0x0000001009107223 */ /* 0x000fe2000000000b */
[----:B---3--:R-:W-:Y:S01]  /*03a0*/  FSETP.GEU.AND P0, PT, R17, -R12, PT ;  /* 0x8000000c1100720b */ /* 0x008fe20003f0e000 */
[----:B------:R-:W-:Y:S02]  /*03b0*/  FADD R12, R12, R17 ;  /* 0x000000110c0c7221 */ /* 0x000fe40000000000 */
[----:B------:R-:W-:Y:S01]  /*03c0*/  FADD R4, R13, R16 ;  /* 0x000000100d047221 */ /* 0x000fe20000000000 */
[----:B------:R-:W-:Y:S01]  /*03d0*/  FSETP.GEU.AND P1, PT, R16, -R13, PT ;  /* 0x8000000d1000720b */ /* 0x000fe20003f2e000 */
[----:B0-----:R-:W-:Y:S01]  /*03e0*/  IMAD.WIDE R2, R0, 0x4, R2 ;  /* 0x0000000400027825 */ /* 0x001fe200078e0202 */
[----:B------:R-:W-:Y:S02]  /*03f0*/  FSEL R12, R12, RZ, P0 ;  /* 0x000000ff0c0c7208 */ /* 0x000fe40000000000 */
[----:B------:R-:W-:-:S05]  /*0400*/  FSEL R13, R4, RZ, P1 ;  /* 0x000000ff040d7208 */ /* 0x000fca0000800000 */
[----:B------:R-:W-:Y:S01]  /*0410*/  STG.E.64 desc[UR4][R2.64], R12 ;  /* 0x0000000c02007986 */ /* 0x000fe2000c101b04 */
[----:B------:R-:W-:Y:S05]  /*0420*/  EXIT ;  /* 0x000000000000794d */ /* 0x000fea0003800000 */
.L_x_0:
[----:B------:R-:W-:-:S00]  /*0430*/  BRA `(.L_x_0) ;  /* 0xfffffffc00fc7947 */ /* 0x000fc0000383ffff */
[----:B------:R-:W-:-:S00]  /*0440*/  NOP ;  /* 0x0000000000007918 */ /* 0x000fc00000000000 */
        /* <DEDUP_REMOVED lines=11> */
.L_x_1:


//--------------------- .nv.global.init           --------------------------
	.section	.nv.global.init,"aw",@progbits
.nv.global.init:
	.type		_$_str,@object
	.size		_$_str,(_$_str_$_2 - _$_str)
_$_str:
        /*0000*/ 	.byte	0x5f, 0x5f, 0x43, 0x55, 0x44, 0x41, 0x5f, 0x46, 0x54, 0x5a, 0x00
	.type		_$_str_$_2,@object
	.size		_$_str_$_2,(.L_1 - _$_str_$_2)
_$_str_$_2:
        /*000b*/ 	.byte	0x5f, 0x5f, 0x43, 0x55, 0x44, 0x41, 0x5f, 0x50, 0x52, 0x45, 0x43, 0x5f, 0x53, 0x51, 0x52, 0x54
        /*001b*/ 	.byte	0x00
.L_1:


//--------------------- .nv.constant0.triton_poi_fused__native_batch_norm_legit_no_training_add_relu_21 --------------------------
	.section	.nv.constant0.triton_poi_fused__native_batch_norm_legit_no_training_add_relu_21,"a",@progbits
	.sectionflags	@""
	.align	4
.nv.constant0.triton_poi_fused__native_batch_norm_legit_no_training_add_relu_21:
	.zero		588
